	.headerflags	@"EF_CUDA_TEXMODE_UNIFIED EF_CUDA_64BIT_ADDRESS EF_CUDA_ACCELERATORS EF_CUDA_SM90 EF_CUDA_VIRTUAL_SM(EF_CUDA_SM90)"
	.elftype	@"ET_EXEC"


//--------------------- .nv.info                  --------------------------
	.section	.nv.info,"",@"SHT_CUDA_INFO"
	.align	4


	//----- nvinfo : EIATTR_REGCOUNT
	.align		4
        /*0000*/ 	.byte	0x04, 0x2f
        /*0002*/ 	.short	(.L_1 - .L_0)
	.align		4
.L_0:
        /*0004*/ 	.word	index@(triton_per_fused_native_group_norm_5)
        /*0008*/ 	.word	0x00000017


	//----- nvinfo : EIATTR_MIN_STACK_SIZE
	.align		4
.L_1:
        /*000c*/ 	.byte	0x04, 0x12
        /*000e*/ 	.short	(.L_3 - .L_2)
	.align		4
.L_2:
        /*0010*/ 	.word	index@(triton_per_fused_native_group_norm_5)
        /*0014*/ 	.word	0x00000000


	//----- nvinfo : EIATTR_FRAME_SIZE
	.align		4
.L_3:
        /*0018*/ 	.byte	0x04, 0x11
        /*001a*/ 	.short	(.L_5 - .L_4)
	.align		4
.L_4:
        /*001c*/ 	.word	index@(triton_per_fused_native_group_norm_5)
        /*0020*/ 	.word	0x00000000


	//----- nvinfo : EIATTR_MIN_STACK_SIZE
	.align		4
.L_5:
        /*0024*/ 	.byte	0x04, 0x12
        /*0026*/ 	.short	(.L_7 - .L_6)
	.align		4
.L_6:
        /*0028*/ 	.word	index@(triton_per_fused_native_group_norm_5)
        /*002c*/ 	.word	0x00000000
.L_7:


//--------------------- .nv.info.triton_per_fused_native_group_norm_5 --------------------------
	.section	.nv.info.triton_per_fused_native_group_norm_5,"",@"SHT_CUDA_INFO"
	.sectionflags	@""
	.align	4


	//----- nvinfo : EIATTR_CUDA_API_VERSION
	.align		4
        /*0000*/ 	.byte	0x04, 0x37
        /*0002*/ 	.short	(.L_9 - .L_8)
.L_8:
        /*0004*/ 	.word	0x0000007c


	//----- nvinfo : EIATTR_KPARAM_INFO
	.align		4
.L_9:
        /*0008*/ 	.byte	0x04, 0x17
        /*000a*/ 	.short	(.L_11 - .L_10)
.L_10:
        /*000c*/ 	.word	0x00000000
        /*0010*/ 	.short	0x0007
        /*0012*/ 	.short	0x0034
        /*0014*/ 	.byte	0x00, 0xf0, 0x11, 0x00


	//----- nvinfo : EIATTR_KPARAM_INFO
	.align		4
.L_11:
        /*0018*/ 	.byte	0x04, 0x17
        /*001a*/ 	.short	(.L_13 - .L_12)
.L_12:
        /*001c*/ 	.word	0x00000000
        /*0020*/ 	.short	0x0006
        /*0022*/ 	.short	0x0030
        /*0024*/ 	.byte	0x00, 0xf0, 0x11, 0x00


	//----- nvinfo : EIATTR_KPARAM_INFO
	.align		4
.L_13:
        /*0028*/ 	.byte	0x04, 0x17
        /*002a*/ 	.short	(.L_15 - .L_14)
.L_14:
        /*002c*/ 	.word	0x00000000
        /*0030*/ 	.short	0x0005
        /*0032*/ 	.short	0x0028
        /*0034*/ 	.byte	0x00, 0xf4, 0x21, 0x00


	//----- nvinfo : EIATTR_KPARAM_INFO
	.align		4
.L_15:
        /*0038*/ 	.byte	0x04, 0x17
        /*003a*/ 	.short	(.L_17 - .L_16)
.L_16:
        /*003c*/ 	.word	0x00000000
        /*0040*/ 	.short	0x0004
        /*0042*/ 	.short	0x0020
        /*0044*/ 	.byte	0x00, 0xf4, 0x21, 0x00


	//----- nvinfo : EIATTR_KPARAM_INFO
	.align		4
.L_17:
        /*0048*/ 	.byte	0x04, 0x17
        /*004a*/ 	.short	(.L_19 - .L_18)
.L_18:
        /*004c*/ 	.word	0x00000000
        /*0050*/ 	.short	0x0003
        /*0052*/ 	.short	0x0018
        /*0054*/ 	.byte	0x00, 0xf4, 0x21, 0x00


	//----- nvinfo : EIATTR_KPARAM_INFO
	.align		4
.L_19:
        /*0058*/ 	.byte	0x04, 0x17
        /*005a*/ 	.short	(.L_21 - .L_20)
.L_20:
        /*005c*/ 	.word	0x00000000
        /*0060*/ 	.short	0x0002
        /*0062*/ 	.short	0x0010
        /*0064*/ 	.byte	0x00, 0xf4, 0x21, 0x00


	//----- nvinfo : EIATTR_KPARAM_INFO
	.align		4
.L_21:
        /*0068*/ 	.byte	0x04, 0x17
        /*006a*/ 	.short	(.L_23 - .L_22)
.L_22:
        /*006c*/ 	.word	0x00000000
        /*0070*/ 	.short	0x0001
        /*0072*/ 	.short	0x0008
        /*0074*/ 	.byte	0x00, 0xf4, 0x21, 0x00


	//----- nvinfo : EIATTR_KPARAM_INFO
	.align		4
.L_23:
        /*0078*/ 	.byte	0x04, 0x17
        /*007a*/ 	.short	(.L_25 - .L_24)
.L_24:
        /*007c*/ 	.word	0x00000000
        /*0080*/ 	.short	0x0000
        /*0082*/ 	.short	0x0000
        /*0084*/ 	.byte	0x00, 0xf4, 0x21, 0x00


	//----- nvinfo : EIATTR_SPARSE_MMA_MASK
	.align		4
.L_25:
        /*0088*/ 	.byte	0x03, 0x50
        /*008a*/ 	.short	0x0000


	//----- nvinfo : EIATTR_MAXREG_COUNT
	.align		4
        /*008c*/ 	.byte	0x03, 0x1b
        /*008e*/ 	.short	0x00ff


	//----- nvinfo : EIATTR_COOP_GROUP_MASK_REGIDS
	.align		4
        /*0090*/ 	.byte	0x04, 0x29
        /*0092*/ 	.short	(.L_27 - .L_26)


	//   ....[0]....
.L_26:
        /*0094*/ 	.word	0xffffffff


	//   ....[1]....
        /*0098*/ 	.word	0xffffffff


	//   ....[2]....
        /*009c*/ 	.word	0xffffffff


	//   ....[3]....
        /*00a0*/ 	.word	0xffffffff


	//   ....[4]....
        /*00a4*/ 	.word	0xffffffff


	//   ....[5]....
        /*00a8*/ 	.word	0xffffffff


	//   ....[6]....
        /*00ac*/ 	.word	0xffffffff


	//   ....[7]....
        /*00b0*/ 	.word	0xffffffff


	//   ....[8]....
        /*00b4*/ 	.word	0xffffffff


	//   ....[9]....
        /*00b8*/ 	.word	0xffffffff


	//   ....[10]....
        /*00bc*/ 	.word	0xffffffff


	//   ....[11]....
        /*00c0*/ 	.word	0xffffffff


	//   ....[12]....
        /*00c4*/ 	.word	0xffffffff


	//   ....[13]....
        /*00c8*/ 	.word	0xffffffff


	//   ....[14]....
        /*00cc*/ 	.word	0xffffffff


	//   ....[15]....
        /*00d0*/ 	.word	0xffffffff


	//   ....[16]....
        /*00d4*/ 	.word	0xffffffff


	//   ....[17]....
        /*00d8*/ 	.word	0xffffffff


	//----- nvinfo : EIATTR_COOP_GROUP_INSTR_OFFSETS
	.align		4
.L_27:
        /*00dc*/ 	.byte	0x04, 0x28
        /*00de*/ 	.short	(.L_29 - .L_28)


	//   ....[0]....
.L_28:
        /*00e0*/ 	.word	0x000001e0


	//   ....[1]....
        /*00e4*/ 	.word	0x00000230


	//   ....[2]....
        /*00e8*/ 	.word	0x00000280


	//   ....[3]....
        /*00ec*/ 	.word	0x000002c0


	//   ....[4]....
        /*00f0*/ 	.word	0x00000350


	//   ....[5]....
        /*00f4*/ 	.word	0x000003e0


	//   ....[6]....
        /*00f8*/ 	.word	0x00000420


	//   ....[7]....
        /*00fc*/ 	.word	0x000004c0


	//   ....[8]....
        /*0100*/ 	.word	0x00000530


	//   ....[9]....
        /*0104*/ 	.word	0x00000570


	//   ....[10]....
        /*0108*/ 	.word	0x00000610


	//   ....[11]....
        /*010c*/ 	.word	0x00000680


	//   ....[12]....
        /*0110*/ 	.word	0x000006c0


	//   ....[13]....
        /*0114*/ 	.word	0x000007b0


	//   ....[14]....
        /*0118*/ 	.word	0x000007e0


	//   ....[15]....
        /*011c*/ 	.word	0x00000970


	//   ....[16]....
        /*0120*/ 	.word	0x000009d0


	//   ....[17]....
        /*0124*/ 	.word	0x000009e0


	//----- nvinfo : EIATTR_EXIT_INSTR_OFFSETS
	.align		4
.L_29:
        /*0128*/ 	.byte	0x04, 0x1c
        /*012a*/ 	.short	(.L_31 - .L_30)


	//   ....[0]....
.L_30:
        /*012c*/ 	.word	0x00000bd0


	//   ....[1]....
        /*0130*/ 	.word	0x00000c20


	//----- nvinfo : EIATTR_REQNTID
	.align		4
.L_31:
        /*0134*/ 	.byte	0x04, 0x10
        /*0136*/ 	.short	(.L_33 - .L_32)
.L_32:
        /*0138*/ 	.word	0x00000040
        /*013c*/ 	.word	0x00000001
        /*0140*/ 	.word	0x00000001


	//----- nvinfo : EIATTR_CBANK_PARAM_SIZE
	.align		4
.L_33:
        /*0144*/ 	.byte	0x03, 0x19
        /*0146*/ 	.short	0x0038


	//----- nvinfo : EIATTR_PARAM_CBANK
	.align		4
        /*0148*/ 	.byte	0x04, 0x0a
        /*014a*/ 	.short	(.L_35 - .L_34)
	.align		4
.L_34:
        /*014c*/ 	.word	index@(.nv.constant0.triton_per_fused_native_group_norm_5)
        /*0150*/ 	.short	0x0210
        /*0152*/ 	.short	0x0038


	//----- nvinfo : EIATTR_SW_WAR
	.align		4
.L_35:
        /*0154*/ 	.byte	0x04, 0x36
        /*0156*/ 	.short	(.L_37 - .L_36)
.L_36:
        /*0158*/ 	.word	0x00000008
.L_37:


//--------------------- .nv.callgraph             --------------------------
	.section	.nv.callgraph,"",@"SHT_CUDA_CALLGRAPH"
	.align	4
	.sectionentsize	8
	.align		4
        /*0000*/ 	.word	0x00000000
	.align		4
        /*0004*/ 	.word	0xffffffff
	.align		4
        /*0008*/ 	.word	0x00000000
	.align		4
        /*000c*/ 	.word	0xfffffffe
	.align		4
        /*0010*/ 	.word	0x00000000
	.align		4
        /*0014*/ 	.word	0xfffffffd
	.align		4
        /*0018*/ 	.word	0x00000000
	.align		4
        /*001c*/ 	.word	0xfffffffc


//--------------------- .text.triton_per_fused_native_group_norm_5 --------------------------
	.section	.text.triton_per_fused_native_group_norm_5,"ax",@progbits
	.sectionflags	@"SHF_BARRIERS=1"
	.align	128
        .global         triton_per_fused_native_group_norm_5
        .type           triton_per_fused_native_group_norm_5,@function
        .size           triton_per_fused_native_group_norm_5,(.L_x_1 - triton_per_fused_native_group_norm_5)
        .other          triton_per_fused_native_group_norm_5,@"STO_CUDA_ENTRY STV_DEFAULT"
triton_per_fused_native_group_norm_5:
.text.triton_per_fused_native_group_norm_5:
[----:B------:R-:W0:Y:S02]  /*0000*/  LDC R1, c[0x0][0x28] ;  /* 0x00000a00ff017b82 */ /* 0x000e240000000800 */
[----:B------:R-:W1:Y:S01]  /*0010*/  S2R R0, SR_CTAID.X ;  /* 0x0000000000007919 */ /* 0x000e620000002500 */
[----:B------:R-:W2:Y:S01]  /*0020*/  LDC.64 R6, c[0x0][0x220] ;  /* 0x00008800ff067b82 */ /* 0x000ea20000000a00 */
[----:B------:R-:W-:Y:S01]  /*0030*/  ULDC.64 UR6, c[0x0][0x208] ;  /* 0x0000820000067ab9 */ /* 0x000fe20000000a00 */
[----:B------:R-:W3:Y:S06]  /*0040*/  S2R R14, SR_TID.X ;  /* 0x00000000000e7919 */ /* 0x000eec0000002100 */
[----:B------:R-:W4:Y:S01]  /*0050*/  LDC.64 R10, c[0x0][0x218] ;  /* 0x00008600ff0a7b82 */ /* 0x000f220000000a00 */
[----:B-1----:R-:W-:-:S02]  /*0060*/  SHF.R.S32.HI R5, RZ, 0x1f, R0 ;  /* 0x0000001fff057819 */ /* 0x002fc40000011400 */
[----:B------:R-:W-:Y:S02]  /*0070*/  ISETP.GE.AND P1, PT, R0, 0x100, PT ;  /* 0x000001000000780c */ /* 0x000fe40003f26270 */
[----:B------:R-:W-:Y:S02]  /*0080*/  LEA.HI R5, R5, R0, RZ, 0x6 ;  /* 0x0000000005057211 */ /* 0x000fe400078f30ff */
[----:B---3--:R-:W-:Y:S02]  /*0090*/  SHF.L.U32 R8, R14, 0x6, RZ ;  /* 0x000000060e087819 */ /* 0x008fe400000006ff */
[C---:B------:R-:W-:Y:S02]  /*00a0*/  LOP3.LUT R9, R5.reuse, 0xffffffc0, RZ, 0xc0, !PT ;  /* 0xffffffc005097812 */ /* 0x040fe400078ec0ff */
[----:B------:R-:W-:Y:S02]  /*00b0*/  LOP3.LUT R8, R8, 0xfc0, RZ, 0xc0, !PT ;  /* 0x00000fc008087812 */ /* 0x000fe400078ec0ff */
[----:B------:R-:W-:-:S02]  /*00c0*/  SHF.L.U32 R5, R5, 0x6, RZ ;  /* 0x0000000605057819 */ /* 0x000fc400000006ff */
[----:B------:R-:W-:Y:S02]  /*00d0*/  IADD3 R8, R8, R0, -R9 ;  /* 0x0000000008087210 */ /* 0x000fe40007ffe809 */
[----:B------:R-:W-:-:S04]  /*00e0*/  LOP3.LUT R5, R5, 0xfffff000, RZ, 0xc0, !PT ;  /* 0xfffff00005057812 */ /* 0x000fc800078ec0ff */
[----:B------:R-:W-:Y:S02]  /*00f0*/  IADD3 R5, R8, R5, RZ ;  /* 0x0000000508057210 */ /* 0x000fe40007ffe0ff */
[----:B------:R-:W-:-:S03]  /*0100*/  CS2R R8, SRZ ;  /* 0x0000000000087805 */ /* 0x000fc6000001ff00 */
[C---:B--2---:R-:W-:Y:S02]  /*0110*/  IMAD.WIDE R12, R5.reuse, 0x4, R6 ;  /* 0x00000004050c7825 */ /* 0x044fe400078e0206 */
[----:B------:R-:W1:Y:S03]  /*0120*/  LDC.64 R6, c[0x0][0x210] ;  /* 0x00008400ff067b82 */ /* 0x000e660000000a00 */
[----:B------:R-:W2:Y:S01]  /*0130*/  @!P1 LDG.E R9, desc[UR6][R12.64] ;  /* 0x000000060c099981 */ /* 0x000ea2000c1e1900 */
[----:B------:R-:W-:Y:S01]  /*0140*/  HFMA2.MMA R15, -RZ, RZ, 0, 0 ;  /* 0x00000000ff0f7435 */ /* 0x000fe200000001ff */
[----:B----4-:R-:W-:-:S09]  /*0150*/  IMAD.WIDE R10, R5, 0x4, R10 ;  /* 0x00000004050a7825 */ /* 0x010fd200078e020a */
[----:B------:R-:W3:Y:S01]  /*0160*/  @!P1 LDG.E R15, desc[UR6][R10.64] ;  /* 0x000000060a0f9981 */ /* 0x000ee2000c1e1900 */
[----:B-1----:R-:W-:-:S05]  /*0170*/  IMAD.WIDE R6, R5, 0x4, R6 ;  /* 0x0000000405067825 */ /* 0x002fca00078e0206 */
[----:B------:R-:W4:Y:S01]  /*0180*/  @!P1 LDG.E R8, desc[UR6][R6.64] ;  /* 0x0000000606089981 */ /* 0x000f22000c1e1900 */
[----:B------:R-:W1:Y:S01]  /*0190*/  S2UR UR5, SR_CgaCtaId ;  /* 0x00000000000579c3 */ /* 0x000e620000008800 */
[----:B------:R-:W-:Y:S02]  /*01a0*/  UMOV UR4, 0x400 ;  /* 0x0000040000047882 */ /* 0x000fe40000000000 */
[----:B-1----:R-:W-:Y:S01]  /*01b0*/  UPRMT UR4, UR5, 0x654, UR4 ;  /* 0x0000065405047896 */ /* 0x002fe20008000004 */
[----:B--2---:R-:W-:-:S04]  /*01c0*/  SEL R9, R9, RZ, !P1 ;  /* 0x000000ff09097207 */ /* 0x004fc80004800000 */
[----:B------:R-:W-:-:S05]  /*01d0*/  FSEL R9, R9, RZ, !P1 ;  /* 0x000000ff09097208 */ /* 0x000fca0004800000 */
[----:B------:R-:W1:Y:S01]  /*01e0*/  SHFL.BFLY PT, R18, R9, 0x10, 0x1f ;  /* 0x0e001f0009127f89 */ /* 0x000e6200000e0000 */
[----:B---3--:R-:W-:Y:S02]  /*01f0*/  SEL R11, R15, RZ, !P1 ;  /* 0x000000ff0f0b7207 */ /* 0x008fe40004800000 */
[----:B----4-:R-:W-:Y:S01]  /*0200*/  SEL R12, R8, RZ, !P1 ;  /* 0x000000ff080c7207 */ /* 0x010fe20004800000 */
[----:B-1----:R-:W-:-:S05]  /*0210*/  FADD R5, R9, R18 ;  /* 0x0000001209057221 */ /* 0x002fca0000000000 */
[C---:B------:R-:W-:Y:S01]  /*0220*/  FSETP.GEU.AND P2, PT, |R5|.reuse, 1.175494350822287508e-38, PT ;  /* 0x008000000500780b */ /* 0x040fe20003f4e200 */
[----:B------:R-:W1:Y:S01]  /*0230*/  SHFL.BFLY PT, R6, R5, 0x8, 0x1f ;  /* 0x0d001f0005067f89 */ /* 0x000e6200000e0000 */
[C---:B------:R-:W-:Y:S01]  /*0240*/  FMUL R8, R5.reuse, 0.25 ;  /* 0x3e80000005087820 */ /* 0x040fe20000400000 */
[----:B------:R-:W-:Y:S02]  /*0250*/  FSETP.GT.AND P0, PT, |R5|, 8.50705917302346158658e+37, PT ;  /* 0x7e8000000500780b */ /* 0x000fe40003f04200 */
[----:B------:R-:W-:Y:S02]  /*0260*/  FSEL R12, R12, RZ, !P1 ;  /* 0x000000ff0c0c7208 */ /* 0x000fe40004800000 */
[----:B------:R-:W-:-:S03]  /*0270*/  FSEL R8, R8, R5, P0 ;  /* 0x0000000508087208 */ /* 0x000fc60000000000 */
[----:B------:R-:W2:Y:S03]  /*0280*/  SHFL.BFLY PT, R13, R12, 0x10, 0x1f ;  /* 0x0e001f000c0d7f89 */ /* 0x000ea600000e0000 */
[----:B------:R-:W-:Y:S01]  /*0290*/  @!P2 FMUL R8, R8, 16777216 ;  /* 0x4b8000000808a820 */ /* 0x000fe20000400000 */
[----:B------:R-:W-:-:S03]  /*02a0*/  FSEL R11, R11, RZ, !P1 ;  /* 0x000000ff0b0b7208 */ /* 0x000fc60004800000 */
[----:B------:R-:W3:Y:S02]  /*02b0*/  MUFU.RCP R15, R8 ;  /* 0x00000008000f7308 */ /* 0x000ee40000001000 */
[----:B------:R-:W4:Y:S01]  /*02c0*/  SHFL.BFLY PT, R16, R11, 0x10, 0x1f ;  /* 0x0e001f000b107f89 */ /* 0x000f2200000e0000 */
[----:B------:R-:W-:Y:S01]  /*02d0*/  @P0 FMUL R18, R18, 0.25 ;  /* 0x3e80000012120820 */ /* 0x000fe20000400000 */
[----:B-1----:R-:W-:-:S03]  /*02e0*/  FADD R7, R5, R6 ;  /* 0x0000000605077221 */ /* 0x002fc60000000000 */
[----:B------:R-:W-:Y:S01]  /*02f0*/  @!P2 FMUL R18, R18, 16777216 ;  /* 0x4b8000001212a820 */ /* 0x000fe20000400000 */
[----:B------:R-:W-:Y:S02]  /*0300*/  FSETP.NEU.AND P1, PT, R5, RZ, PT ;  /* 0x000000ff0500720b */ /* 0x000fe40003f2d000 */
[C---:B------:R-:W-:Y:S01]  /*0310*/  FSETP.GEU.AND P2, PT, |R7|.reuse, 1.175494350822287508e-38, PT ;  /* 0x008000000700780b */ /* 0x040fe20003f4e200 */
[----:B------:R-:W-:Y:S01]  /*0320*/  FMUL R10, R7, 0.25 ;  /* 0x3e800000070a7820 */ /* 0x000fe20000400000 */
[----:B---3--:R-:W-:Y:S01]  /*0330*/  FMUL R15, R15, R18 ;  /* 0x000000120f0f7220 */ /* 0x008fe20000400000 */
[----:B------:R-:W-:Y:S01]  /*0340*/  FSETP.GT.AND P0, PT, |R7|, 8.50705917302346158658e+37, PT ;  /* 0x7e8000000700780b */ /* 0x000fe20003f04200 */
[----:B------:R-:W1:Y:S01]  /*0350*/  SHFL.BFLY PT, R8, R7, 0x4, 0x1f ;  /* 0x0c801f0007087f89 */ /* 0x000e6200000e0000 */
[----:B--2---:R-:W-:Y:S02]  /*0360*/  FADD R13, -R12, R13 ;  /* 0x0000000d0c0d7221 */ /* 0x004fe40000000100 */
[----:B------:R-:W-:-:S02]  /*0370*/  FSEL R15, R15, RZ, P1 ;  /* 0x000000ff0f0f7208 */ /* 0x000fc40000800000 */
[----:B------:R-:W-:Y:S01]  /*0380*/  FSEL R17, R10, R7, P0 ;  /* 0x000000070a117208 */ /* 0x000fe20000000000 */
[C---:B------:R-:W-:Y:S02]  /*0390*/  FMUL R18, R13.reuse, R13 ;  /* 0x0000000d0d127220 */ /* 0x040fe40000400000 */
[----:B------:R-:W-:Y:S02]  /*03a0*/  FFMA R10, R13, R15, R12 ;  /* 0x0000000f0d0a7223 */ /* 0x000fe4000000000c */
[----:B------:R-:W-:Y:S01]  /*03b0*/  @!P2 FMUL R17, R17, 16777216 ;  /* 0x4b8000001111a820 */ /* 0x000fe20000400000 */
[----:B----4-:R-:W-:Y:S01]  /*03c0*/  FADD R16, R11, R16 ;  /* 0x000000100b107221 */ /* 0x010fe20000000000 */
[----:B------:R-:W-:Y:S01]  /*03d0*/  FMUL R18, R9, R18 ;  /* 0x0000001209127220 */ /* 0x000fe20000400000 */
[----:B------:R-:W2:Y:S03]  /*03e0*/  SHFL.BFLY PT, R11, R10, 0x8, 0x1f ;  /* 0x0d001f000a0b7f89 */ /* 0x000ea600000e0000 */
[----:B------:R-:W3:Y:S01]  /*03f0*/  MUFU.RCP R17, R17 ;  /* 0x0000001100117308 */ /* 0x000ee20000001000 */
[----:B------:R-:W-:Y:S01]  /*0400*/  FFMA R16, R15, R18, R16 ;  /* 0x000000120f107223 */ /* 0x000fe20000000010 */
[----:B------:R-:W-:-:S04]  /*0410*/  @P0 FMUL R6, R6, 0.25 ;  /* 0x3e80000006060820 */ /* 0x000fc80000400000 */
[----:B------:R-:W4:Y:S01]  /*0420*/  SHFL.BFLY PT, R13, R16, 0x8, 0x1f ;  /* 0x0d001f00100d7f89 */ /* 0x000f2200000e0000 */
[C---:B-1----:R-:W-:Y:S01]  /*0430*/  FADD R9, R7.reuse, R8 ;  /* 0x0000000807097221 */ /* 0x042fe20000000000 */
[----:B------:R-:W-:Y:S01]  /*0440*/  @!P2 FMUL R6, R6, 16777216 ;  /* 0x4b8000000606a820 */ /* 0x000fe20000400000 */
[----:B------:R-:W-:-:S03]  /*0450*/  FSETP.NEU.AND P1, PT, R7, RZ, PT ;  /* 0x000000ff0700720b */ /* 0x000fc60003f2d000 */
[----:B------:R-:W-:Y:S01]  /*0460*/  FSETP.GEU.AND P2, PT, |R9|, 1.175494350822287508e-38, PT ;  /* 0x008000000900780b */ /* 0x000fe20003f4e200 */
[----:B---3--:R-:W-:Y:S01]  /*0470*/  FMUL R6, R17, R6 ;  /* 0x0000000611067220 */ /* 0x008fe20000400000 */
[C---:B------:R-:W-:Y:S01]  /*0480*/  FMUL R18, R9.reuse, 0.25 ;  /* 0x3e80000009127820 */ /* 0x040fe20000400000 */
[----:B------:R-:W-:-:S03]  /*0490*/  FSETP.GT.AND P0, PT, |R9|, 8.50705917302346158658e+37, PT ;  /* 0x7e8000000900780b */ /* 0x000fc60003f04200 */
[----:B------:R-:W-:Y:S01]  /*04a0*/  FSEL R12, R6, RZ, P1 ;  /* 0x000000ff060c7208 */ /* 0x000fe20000800000 */
[----:B--2---:R-:W-:Y:S01]  /*04b0*/  FADD R11, -R10, R11 ;  /* 0x0000000b0a0b7221 */ /* 0x004fe20000000100 */
[----:B------:R-:W1:Y:S01]  /*04c0*/  SHFL.BFLY PT, R6, R9, 0x2, 0x1f ;  /* 0x0c401f0009067f89 */ /* 0x000e6200000e0000 */
[----:B------:R-:W-:Y:S02]  /*04d0*/  FSEL R15, R18, R9, P0 ;  /* 0x00000009120f7208 */ /* 0x000fe40000000000 */
[C---:B------:R-:W-:Y:S01]  /*04e0*/  FMUL R18, R11.reuse, R11 ;  /* 0x0000000b0b127220 */ /* 0x040fe20000400000 */
[----:B------:R-:W-:Y:S02]  /*04f0*/  FFMA R10, R11, R12, R10 ;  /* 0x0000000c0b0a7223 */ /* 0x000fe4000000000a */
[----:B------:R-:W-:Y:S01]  /*0500*/  @!P2 FMUL R15, R15, 16777216 ;  /* 0x4b8000000f0fa820 */ /* 0x000fe20000400000 */
[----:B------:R-:W-:Y:S01]  /*0510*/  FMUL R18, R5, R18 ;  /* 0x0000001205127220 */ /* 0x000fe20000400000 */
[----:B----4-:R-:W-:Y:S01]  /*0520*/  FADD R13, R16, R13 ;  /* 0x0000000d100d7221 */ /* 0x010fe20000000000 */
[----:B------:R-:W2:Y:S03]  /*0530*/  SHFL.BFLY PT, R11, R10, 0x4, 0x1f ;  /* 0x0c801f000a0b7f89 */ /* 0x000ea600000e0000 */
[----:B------:R-:W3:Y:S01]  /*0540*/  MUFU.RCP R15, R15 ;  /* 0x0000000f000f7308 */ /* 0x000ee20000001000 */
[----:B------:R-:W-:Y:S01]  /*0550*/  FFMA R13, R12, R18, R13 ;  /* 0x000000120c0d7223 */ /* 0x000fe2000000000d */
[----:B------:R-:W-:-:S04]  /*0560*/  @P0 FMUL R8, R8, 0.25 ;  /* 0x3e80000008080820 */ /* 0x000fc80000400000 */
[----:B------:R-:W4:Y:S01]  /*0570*/  SHFL.BFLY PT, R12, R13, 0x4, 0x1f ;  /* 0x0c801f000d0c7f89 */ /* 0x000f2200000e0000 */
[----:B------:R-:W-:Y:S01]  /*0580*/  @!P2 FMUL R8, R8, 16777216 ;  /* 0x4b8000000808a820 */ /* 0x000fe20000400000 */
[C---:B------:R-:W-:Y:S01]  /*0590*/  FSETP.NEU.AND P0, PT, R9.reuse, RZ, PT ;  /* 0x000000ff0900720b */ /* 0x040fe20003f0d000 */
[----:B-1----:R-:W-:Y:S02]  /*05a0*/  FADD R5, R9, R6 ;  /* 0x0000000609057221 */ /* 0x002fe40000000000 */
[----:B---3--:R-:W-:-:S03]  /*05b0*/  FMUL R8, R15, R8 ;  /* 0x000000080f087220 */ /* 0x008fc60000400000 */
[C---:B------:R-:W-:Y:S01]  /*05c0*/  FSETP.GEU.AND P1, PT, |R5|.reuse, 1.175494350822287508e-38, PT ;  /* 0x008000000500780b */ /* 0x040fe20003f2e200 */
[C---:B------:R-:W-:Y:S01]  /*05d0*/  FMUL R20, R5.reuse, 0.25 ;  /* 0x3e80000005147820 */ /* 0x040fe20000400000 */
[----:B------:R-:W-:Y:S01]  /*05e0*/  FSEL R16, R8, RZ, P0 ;  /* 0x000000ff08107208 */ /* 0x000fe20000000000 */
[----:B--2---:R-:W-:Y:S01]  /*05f0*/  FADD R11, -R10, R11 ;  /* 0x0000000b0a0b7221 */ /* 0x004fe20000000100 */
[----:B------:R-:W-:Y:S01]  /*0600*/  FSETP.GT.AND P0, PT, |R5|, 8.50705917302346158658e+37, PT ;  /* 0x7e8000000500780b */ /* 0x000fe20003f04200 */
[----:B------:R-:W1:Y:S02]  /*0610*/  SHFL.BFLY PT, R8, R5, 0x1, 0x1f ;  /* 0x0c201f0005087f89 */ /* 0x000e6400000e0000 */
[C---:B------:R-:W-:Y:S01]  /*0620*/  FMUL R18, R11.reuse, R11 ;  /* 0x0000000b0b127220 */ /* 0x040fe20000400000 */
[----:B------:R-:W-:Y:S01]  /*0630*/  FSEL R20, R20, R5, P0 ;  /* 0x0000000514147208 */ /* 0x000fe20000000000 */
[----:B------:R-:W-:Y:S02]  /*0640*/  FFMA R10, R11, R16, R10 ;  /* 0x000000100b0a7223 */ /* 0x000fe4000000000a */
[----:B------:R-:W-:Y:S01]  /*0650*/  FMUL R18, R7, R18 ;  /* 0x0000001207127220 */ /* 0x000fe20000400000 */
[----:B----4-:R-:W-:Y:S01]  /*0660*/  FADD R13, R13, R12 ;  /* 0x0000000c0d0d7221 */ /* 0x010fe20000000000 */
[----:B------:R-:W-:Y:S01]  /*0670*/  @!P1 FMUL R20, R20, 16777216 ;  /* 0x4b80000014149820 */ /* 0x000fe20000400000 */
[----:B------:R-:W2:Y:S02]  /*0680*/  SHFL.BFLY PT, R11, R10, 0x2, 0x1f ;  /* 0x0c401f000a0b7f89 */ /* 0x000ea400000e0000 */
[----:B------:R-:W-:Y:S01]  /*0690*/  FFMA R13, R16, R18, R13 ;  /* 0x00000012100d7223 */ /* 0x000fe2000000000d */
[----:B------:R-:W3:Y:S01]  /*06a0*/  MUFU.RCP R15, R20 ;  /* 0x00000014000f7308 */ /* 0x000ee20000001000 */
[----:B------:R-:W-:-:S03]  /*06b0*/  @P0 FMUL R6, R6, 0.25 ;  /* 0x3e80000006060820 */ /* 0x000fc60000400000 */
[----:B------:R-:W4:Y:S01]  /*06c0*/  SHFL.BFLY PT, R12, R13, 0x2, 0x1f ;  /* 0x0c401f000d0c7f89 */ /* 0x000f2200000e0000 */
[----:B------:R-:W-:Y:S01]  /*06d0*/  @!P1 FMUL R6, R6, 16777216 ;  /* 0x4b80000006069820 */ /* 0x000fe20000400000 */
[C---:B------:R-:W-:Y:S01]  /*06e0*/  FSETP.NEU.AND P0, PT, R5.reuse, RZ, PT ;  /* 0x000000ff0500720b */ /* 0x040fe20003f0d000 */
[----:B-1----:R-:W-:Y:S02]  /*06f0*/  FADD R7, R5, R8 ;  /* 0x0000000805077221 */ /* 0x002fe40000000000 */
[----:B---3--:R-:W-:-:S03]  /*0700*/  FMUL R15, R15, R6 ;  /* 0x000000060f0f7220 */ /* 0x008fc60000400000 */
[----:B------:R-:W-:Y:S02]  /*0710*/  FSETP.GEU.AND P1, PT, |R7|, 1.175494350822287508e-38, PT ;  /* 0x008000000700780b */ /* 0x000fe40003f2e200 */
[----:B------:R-:W-:Y:S01]  /*0720*/  FSEL R15, R15, RZ, P0 ;  /* 0x000000ff0f0f7208 */ /* 0x000fe20000000000 */
[----:B--2---:R-:W-:Y:S01]  /*0730*/  FADD R11, -R10, R11 ;  /* 0x0000000b0a0b7221 */ /* 0x004fe20000000100 */
[C---:B------:R-:W-:Y:S01]  /*0740*/  FMUL R18, R7.reuse, 0.25 ;  /* 0x3e80000007127820 */ /* 0x040fe20000400000 */
[----:B------:R-:W-:Y:S02]  /*0750*/  FSETP.GT.AND P0, PT, |R7|, 8.50705917302346158658e+37, PT ;  /* 0x7e8000000700780b */ /* 0x000fe40003f04200 */
[C---:B------:R-:W-:Y:S01]  /*0760*/  FMUL R16, R11.reuse, R11 ;  /* 0x0000000b0b107220 */ /* 0x040fe20000400000 */
[----:B------:R-:W-:Y:S01]  /*0770*/  FFMA R6, R11, R15, R10 ;  /* 0x0000000f0b067223 */ /* 0x000fe2000000000a */
[----:B----4-:R-:W-:Y:S02]  /*0780*/  FADD R12, R13, R12 ;  /* 0x0000000c0d0c7221 */ /* 0x010fe40000000000 */
[----:B------:R-:W-:Y:S01]  /*0790*/  FMUL R16, R9, R16 ;  /* 0x0000001009107220 */ /* 0x000fe20000400000 */
[----:B------:R-:W-:Y:S01]  /*07a0*/  FSEL R18, R18, R7, P0 ;  /* 0x0000000712127208 */ /* 0x000fe20000000000 */
[----:B------:R-:W1:Y:S02]  /*07b0*/  SHFL.BFLY PT, R9, R6, 0x1, 0x1f ;  /* 0x0c201f0006097f89 */ /* 0x000e6400000e0000 */
[----:B------:R-:W-:-:S02]  /*07c0*/  FFMA R12, R15, R16, R12 ;  /* 0x000000100f0c7223 */ /* 0x000fc4000000000c */
[----:B------:R-:W-:-:S03]  /*07d0*/  @!P1 FMUL R18, R18, 16777216 ;  /* 0x4b80000012129820 */ /* 0x000fc60000400000 */
[----:B------:R-:W2:Y:S01]  /*07e0*/  SHFL.BFLY PT, R11, R12, 0x1, 0x1f ;  /* 0x0c201f000c0b7f89 */ /* 0x000ea200000e0000 */
[----:B------:R-:W3:Y:S01]  /*07f0*/  MUFU.RCP R13, R18 ;  /* 0x00000012000d7308 */ /* 0x000ee20000001000 */
[----:B------:R-:W-:-:S04]  /*0800*/  @P0 FMUL R8, R8, 0.25 ;  /* 0x3e80000008080820 */ /* 0x000fc80000400000 */
[----:B------:R-:W-:Y:S01]  /*0810*/  @!P1 FMUL R8, R8, 16777216 ;  /* 0x4b80000008089820 */ /* 0x000fe20000400000 */
[----:B------:R-:W-:Y:S02]  /*0820*/  FSETP.NEU.AND P0, PT, R7, RZ, PT ;  /* 0x000000ff0700720b */ /* 0x000fe40003f0d000 */
[----:B------:R-:W-:Y:S01]  /*0830*/  LOP3.LUT P1, RZ, R14, 0x1f, RZ, 0xc0, !PT ;  /* 0x0000001f0eff7812 */ /* 0x000fe2000782c0ff */
[----:B---3--:R-:W-:Y:S01]  /*0840*/  FMUL R13, R13, R8 ;  /* 0x000000080d0d7220 */ /* 0x008fe20000400000 */
[----:B-1----:R-:W-:-:S04]  /*0850*/  FADD R9, -R6, R9 ;  /* 0x0000000906097221 */ /* 0x002fc80000000100 */
[----:B------:R-:W-:Y:S01]  /*0860*/  FMUL R8, R9, R9 ;  /* 0x0000000909087220 */ /* 0x000fe20000400000 */
[----:B------:R-:W-:Y:S02]  /*0870*/  FSEL R13, R13, RZ, P0 ;  /* 0x000000ff0d0d7208 */ /* 0x000fe40000000000 */
[----:B------:R-:W-:Y:S01]  /*0880*/  SHF.R.U32.HI R10, RZ, 0x3, R14 ;  /* 0x00000003ff0a7819 */ /* 0x000fe2000001160e */
[----:B--2---:R-:W-:Y:S01]  /*0890*/  FADD R12, R12, R11 ;  /* 0x0000000b0c0c7221 */ /* 0x004fe20000000000 */
[----:B------:R-:W-:Y:S01]  /*08a0*/  FMUL R8, R5, R8 ;  /* 0x0000000805087220 */ /* 0x000fe20000400000 */
[----:B------:R-:W-:Y:S01]  /*08b0*/  FFMA R5, R9, R13, R6 ;  /* 0x0000000d09057223 */ /* 0x000fe20000000006 */
[----:B------:R-:W-:Y:S02]  /*08c0*/  LOP3.LUT R10, R10, 0x4, RZ, 0xc0, !PT ;  /* 0x000000040a0a7812 */ /* 0x000fe400078ec0ff */
[----:B------:R-:W-:-:S03]  /*08d0*/  FFMA R13, R13, R8, R12 ;  /* 0x000000080d0d7223 */ /* 0x000fc6000000000c */
[----:B------:R-:W-:Y:S04]  /*08e0*/  @!P1 STS [R10+UR4+0x10], R7 ;  /* 0x000010070a009988 */ /* 0x000fe80008000804 */
[----:B------:R-:W-:Y:S04]  /*08f0*/  @!P1 STS [R10+UR4], R5 ;  /* 0x000000050a009988 */ /* 0x000fe80008000804 */
[----:B------:R-:W-:Y:S01]  /*0900*/  @!P1 STS [R10+UR4+0x8], R13 ;  /* 0x0000080d0a009988 */ /* 0x000fe20008000804 */
[----:B------:R-:W-:Y:S01]  /*0910*/  BAR.SYNC.DEFER_BLOCKING 0x0 ;  /* 0x0000000000007b1d */ /* 0x000fe20000010000 */
[----:B------:R-:W-:-:S02]  /*0920*/  ISETP.GE.AND P2, PT, R14, 0x2, PT ;  /* 0x000000020e00780c */ /* 0x000fc40003f46270 */
[----:B------:R-:W-:-:S11]  /*0930*/  LEA R6, R14, UR4, 0x2 ;  /* 0x000000040e067c11 */ /* 0x000fd6000f8e10ff */
[----:B------:R-:W1:Y:S04]  /*0940*/  @!P2 LDS R4, [R6+0x10] ;  /* 0x000010000604a984 */ /* 0x000e680000000800 */
[----:B------:R-:W-:Y:S04]  /*0950*/  @!P2 LDS R3, [R6] ;  /* 0x000000000603a984 */ /* 0x000fe80000000800 */
[----:B------:R-:W-:Y:S04]  /*0960*/  @!P2 LDS R2, [R6+0x8] ;  /* 0x000008000602a984 */ /* 0x000fe80000000800 */
[----:B-1----:R-:W1:Y:S02]  /*0970*/  SHFL.BFLY PT, R9, R4, 0x1, 0x1f ;  /* 0x0c201f0004097f89 */ /* 0x002e6400000e0000 */
[----:B-1----:R-:W-:-:S04]  /*0980*/  FADD R11, R4, R9 ;  /* 0x00000009040b7221 */ /* 0x002fc80000000000 */
[C---:B------:R-:W-:Y:S01]  /*0990*/  FMUL R8, R11.reuse, 0.25 ;  /* 0x3e8000000b087820 */ /* 0x040fe20000400000 */
[C---:B------:R-:W-:Y:S02]  /*09a0*/  FSETP.GEU.AND P1, PT, |R11|.reuse, 1.175494350822287508e-38, PT ;  /* 0x008000000b00780b */ /* 0x040fe40003f2e200 */
[----:B------:R-:W-:-:S04]  /*09b0*/  FSETP.GT.AND P0, PT, |R11|, 8.50705917302346158658e+37, PT ;  /* 0x7e8000000b00780b */ /* 0x000fc80003f04200 */
[----:B------:R-:W-:Y:S02]  /*09c0*/  FSEL R7, R8, R11, P0 ;  /* 0x0000000b08077208 */ /* 0x000fe40000000000 */
[----:B------:R-:W1:Y:S04]  /*09d0*/  SHFL.BFLY PT, R8, R3, 0x1, 0x1f ;  /* 0x0c201f0003087f89 */ /* 0x000e6800000e0000 */
[----:B------:R-:W2:Y:S01]  /*09e0*/  SHFL.BFLY PT, R5, R2, 0x1, 0x1f ;  /* 0x0c201f0002057f89 */ /* 0x000ea200000e0000 */
[----:B------:R-:W-:-:S04]  /*09f0*/  @!P1 FMUL R7, R7, 16777216 ;  /* 0x4b80000007079820 */ /* 0x000fc80000400000 */
[----:B------:R-:W3:Y:S01]  /*0a00*/  MUFU.RCP R10, R7 ;  /* 0x00000007000a7308 */ /* 0x000ee20000001000 */
[----:B------:R-:W-:Y:S01]  /*0a10*/  @P0 FMUL R9, R9, 0.25 ;  /* 0x3e80000009090820 */ /* 0x000fe20000400000 */
[----:B------:R-:W-:-:S03]  /*0a20*/  LOP3.LUT R12, R14, 0x1, RZ, 0xc0, !PT ;  /* 0x000000010e0c7812 */ /* 0x000fc600078ec0ff */
[----:B------:R-:W-:Y:S01]  /*0a30*/  @!P1 FMUL R9, R9, 16777216 ;  /* 0x4b80000009099820 */ /* 0x000fe20000400000 */
[----:B------:R-:W-:Y:S02]  /*0a40*/  ISETP.NE.U32.AND P0, PT, R12, 0x1, PT ;  /* 0x000000010c00780c */ /* 0x000fe40003f05070 */
[----:B------:R-:W-:Y:S02]  /*0a50*/  FSETP.NEU.AND P1, PT, R11, RZ, PT ;  /* 0x000000ff0b00720b */ /* 0x000fe40003f2d000 */
[----:B------:R-:W-:Y:S01]  /*0a60*/  ISETP.LT.AND P0, PT, R14, 0x2, P0 ;  /* 0x000000020e00780c */ /* 0x000fe20000701270 */
[----:B-1----:R-:W-:Y:S01]  /*0a70*/  FADD R8, -R3, R8 ;  /* 0x0000000803087221 */ /* 0x002fe20000000100 */
[----:B---3--:R-:W-:-:S03]  /*0a80*/  FMUL R10, R10, R9 ;  /* 0x000000090a0a7220 */ /* 0x008fc60000400000 */
[----:B------:R-:W-:Y:S01]  /*0a90*/  FMUL R9, R8, R8 ;  /* 0x0000000808097220 */ /* 0x000fe20000400000 */
[----:B--2---:R-:W-:Y:S01]  /*0aa0*/  FADD R5, R2, R5 ;  /* 0x0000000502057221 */ /* 0x004fe20000000000 */
[----:B------:R-:W-:Y:S02]  /*0ab0*/  FSEL R10, R10, RZ, P1 ;  /* 0x000000ff0a0a7208 */ /* 0x000fe40000800000 */
[----:B------:R-:W-:-:S03]  /*0ac0*/  FMUL R9, R4, R9 ;  /* 0x0000000904097220 */ /* 0x000fc60000400000 */
[----:B------:R-:W-:Y:S01]  /*0ad0*/  FFMA R7, R8, R10, R3 ;  /* 0x0000000a08077223 */ /* 0x000fe20000000003 */
[----:B------:R-:W-:Y:S01]  /*0ae0*/  FFMA R9, R10, R9, R5 ;  /* 0x000000090a097223 */ /* 0x000fe20000000005 */
[----:B------:R-:W-:Y:S01]  /*0af0*/  @P0 STS [R6+0x10], R11 ;  /* 0x0000100b06000388 */ /* 0x000fe20000000800 */
[----:B------:R-:W1:Y:S03]  /*0b00*/  LDC.64 R2, c[0x0][0x228] ;  /* 0x00008a00ff027b82 */ /* 0x000e660000000a00 */
[----:B------:R-:W-:Y:S04]  /*0b10*/  @P0 STS [R6], R7 ;  /* 0x0000000706000388 */ /* 0x000fe80000000800 */
[----:B------:R-:W-:Y:S01]  /*0b20*/  @P0 STS [R6+0x8], R9 ;  /* 0x0000080906000388 */ /* 0x000fe20000000800 */
[----:B------:R-:W2:Y:S08]  /*0b30*/  LDC.64 R4, c[0x0][0x230] ;  /* 0x00008c00ff047b82 */ /* 0x000eb00000000a00 */
[----:B------:R-:W-:Y:S01]  /*0b40*/  BAR.SYNC.DEFER_BLOCKING 0x0 ;  /* 0x0000000000007b1d */ /* 0x000fe20000010000 */
[----:B------:R-:W-:-:S05]  /*0b50*/  LOP3.LUT P0, RZ, R14, 0x3f, RZ, 0xc0, !PT ;  /* 0x0000003f0eff7812 */ /* 0x000fca000780c0ff */
[----:B------:R-:W3:Y:S04]  /*0b60*/  LDS R13, [UR4] ;  /* 0x00000004ff0d7984 */ /* 0x000ee80008000800 */
[----:B------:R-:W4:Y:S01]  /*0b70*/  LDS R15, [UR4+0x8] ;  /* 0x00000804ff0f7984 */ /* 0x000f220008000800 */
[C---:B------:R-:W-:Y:S01]  /*0b80*/  ISETP.LT.AND P0, PT, R0.reuse, 0x100, !P0 ;  /* 0x000001000000780c */ /* 0x040fe20004701270 */
[----:B-1----:R-:W-:-:S04]  /*0b90*/  IMAD.WIDE R2, R0, 0x4, R2 ;  /* 0x0000000400027825 */ /* 0x002fc800078e0202 */
[----:B--2---:R-:W-:-:S08]  /*0ba0*/  IMAD.WIDE R4, R0, 0x4, R4 ;  /* 0x0000000400047825 */ /* 0x004fd000078e0204 */
[----:B---3--:R1:W-:Y:S04]  /*0bb0*/  @P0 STG.E desc[UR6][R2.64], R13 ;  /* 0x0000000d02000986 */ /* 0x0083e8000c101906 */
[----:B----4-:R1:W-:Y:S01]  /*0bc0*/  @P0 STG.E desc[UR6][R4.64], R15 ;  /* 0x0000000f04000986 */ /* 0x0103e2000c101906 */
[----:B------:R-:W-:Y:S05]  /*0bd0*/  @!P0 EXIT ;  /* 0x000000000000894d */ /* 0x000fea0003800000 */
[----:B-1----:R-:W0:Y:S01]  /*0be0*/  LDS R5, [UR4+0x10] ;  /* 0x00001004ff057984 */ /* 0x002e220008000800 */
[----:B------:R-:W1:Y:S02]  /*0bf0*/  LDC.64 R2, c[0x0][0x238] ;  /* 0x00008e00ff027b82 */ /* 0x000e640000000a00 */
[----:B-1----:R-:W-:-:S05]  /*0c00*/  IMAD.WIDE R2, R0, 0x4, R2 ;  /* 0x0000000400027825 */ /* 0x002fca00078e0202 */
[----:B0-----:R-:W-:Y:S01]  /*0c10*/  STG.E desc[UR6][R2.64], R5 ;  /* 0x0000000502007986 */ /* 0x001fe2000c101906 */
[----:B------:R-:W-:Y:S05]  /*0c20*/  EXIT ;  /* 0x000000000000794d */ /* 0x000fea0003800000 */
.L_x_0:
[----:B------:R-:W-:-:S00]  /*0c30*/  BRA `(.L_x_0) ;  /* 0xfffffffc00fc7947 */ /* 0x000fc0000383ffff */
[----:B------:R-:W-:-:S00]  /*0c40*/  NOP ;  /* 0x0000000000007918 */ /* 0x000fc00000000000 */
        /* <DEDUP_REMOVED lines=11> */
.L_x_1:


//--------------------- .nv.shared.triton_per_fused_native_group_norm_5 --------------------------
	.section	.nv.shared.triton_per_fused_native_group_norm_5,"aw",@nobits
	.sectionflags	@""
	.align	16
	.zero		1024


//--------------------- .nv.constant0.triton_per_fused_native_group_norm_5 --------------------------
	.section	.nv.constant0.triton_per_fused_native_group_norm_5,"a",@progbits
	.sectionflags	@""
	.align	4
.nv.constant0.triton_per_fused_native_group_norm_5:
	.zero		584
